//
// Generated by NVIDIA NVVM Compiler
//
// Compiler Build ID: CL-36424714
// Cuda compilation tools, release 13.0, V13.0.88
// Based on NVVM 20.0.0
//

.version 9.0
.target sm_100
.address_size 64

	// .globl	_Z14multiplyKernelPKfPffi

.visible .entry _Z14multiplyKernelPKfPffi(
	.param .u64 .ptr .align 1 _Z14multiplyKernelPKfPffi_param_0,
	.param .u64 .ptr .align 1 _Z14multiplyKernelPKfPffi_param_1,
	.param .f32 _Z14multiplyKernelPKfPffi_param_2,
	.param .u32 _Z14multiplyKernelPKfPffi_param_3
)
{
	.reg .pred 	%p<2>;
	.reg .b32 	%r<6>;
	.reg .b32 	%f<4>;
	.reg .b64 	%rd<8>;

	ld.param.u64 	%rd1, [_Z14multiplyKernelPKfPffi_param_0];
	ld.param.u64 	%rd2, [_Z14multiplyKernelPKfPffi_param_1];
	ld.param.f32 	%f1, [_Z14multiplyKernelPKfPffi_param_2];
	ld.param.u32 	%r2, [_Z14multiplyKernelPKfPffi_param_3];
	mov.u32 	%r3, %ctaid.x;
	mov.u32 	%r4, %ntid.x;
	mov.u32 	%r5, %tid.x;
	mad.lo.s32 	%r1, %r3, %r4, %r5;
	setp.ge.s32 	%p1, %r1, %r2;
	@%p1 bra 	$L__BB0_2;
	cvta.to.global.u64 	%rd3, %rd1;
	cvta.to.global.u64 	%rd4, %rd2;
	mul.wide.s32 	%rd5, %r1, 4;
	add.s64 	%rd6, %rd3, %rd5;
	ld.global.f32 	%f2, [%rd6];
	mul.f32 	%f3, %f1, %f2;
	add.s64 	%rd7, %rd4, %rd5;
	st.global.f32 	[%rd7], %f3;
$L__BB0_2:
	ret;

}


// ===== COMPILED SASS (sm_100) =====

	.target	sm_100

	.elftype	@"ET_EXEC"


//--------------------- .note.nv.tkinfo           --------------------------
	.section	.note.nv.tkinfo,"",@"SHT_NOTE"
	.sectionflags	@"SHF_NOTE_NV_TKINFO"
	.tkinfo
        /*0018*/ 	.word	0x00000002
        /*0030*/ 	.string	""
        /*0030*/ 	.string	"ptxas"
        /*0030*/ 	.string	"Cuda compilation tools, release 13.0, V13.0.88"
        /*0030*/ 	.string	"Build cuda_13.0.r13.0/compiler.36424714_0"
        /*0030*/ 	.string	"-arch sm_100 -m 64 "



//--------------------- .note.nv.cuinfo           --------------------------
	.section	.note.nv.cuinfo,"",@"SHT_NOTE"
	.sectionflags	@"SHF_NOTE_NV_CUINFO"
        /*0018*/ 	.short	0x0002
        /*001a*/ 	.short	0x0064
        /*001c*/ 	.short	0x0082
	.zero		2


//--------------------- .nv.info                  --------------------------
	.section	.nv.info,"",@"SHT_CUDA_INFO"
	.align	4


	//----- nvinfo : EIATTR_REGCOUNT
	.align		4
        /*0000*/ 	.byte	0x04, 0x2f
        /*0002*/ 	.short	(.L_1 - .L_0)
	.align		4
.L_0:
        /*0004*/ 	.word	index@(_Z14multiplyKernelPKfPffi)
        /*0008*/ 	.word	0x0000000a


	//----- nvinfo : EIATTR_FRAME_SIZE
	.align		4
.L_1:
        /*000c*/ 	.byte	0x04, 0x11
        /*000e*/ 	.short	(.L_3 - .L_2)
	.align		4
.L_2:
        /*0010*/ 	.word	index@(_Z14multiplyKernelPKfPffi)
        /*0014*/ 	.word	0x00000000


	//----- nvinfo : EIATTR_MIN_STACK_SIZE
	.align		4
.L_3:
        /*0018*/ 	.byte	0x04, 0x12
        /*001a*/ 	.short	(.L_5 - .L_4)
	.align		4
.L_4:
        /*001c*/ 	.word	index@(_Z14multiplyKernelPKfPffi)
        /*0020*/ 	.word	0x00000000
.L_5:


//--------------------- .nv.compat                --------------------------
	.section	.nv.compat,"",@"SHT_CUDA_COMPAT_INFO"
	.align	4
        /*0000*/ 	.byte	0x02, 0x09, 0x00, 0x00, 0x02, 0x02, 0x01, 0x00, 0x02, 0x05, 0x05, 0x00, 0x03, 0x07, 0x01, 0x01
        /*0010*/ 	.byte	0x02, 0x03, 0x00, 0x00, 0x02, 0x06, 0x01, 0x00, 0x04, 0x0b, 0x08, 0x00, 0x09, 0x00, 0x00, 0x00
        /*0020*/ 	.byte	0x00, 0x00, 0x00, 0x00


//--------------------- .nv.info._Z14multiplyKernelPKfPffi --------------------------
	.section	.nv.info._Z14multiplyKernelPKfPffi,"",@"SHT_CUDA_INFO"
	.sectionflags	@""
	.align	4


	//----- nvinfo : EIATTR_CUDA_API_VERSION
	.align		4
        /*0000*/ 	.byte	0x04, 0x37
        /*0002*/ 	.short	(.L_7 - .L_6)
.L_6:
        /*0004*/ 	.word	0x00000082


	//----- nvinfo : EIATTR_KPARAM_INFO
	.align		4
.L_7:
        /*0008*/ 	.byte	0x04, 0x17
        /*000a*/ 	.short	(.L_9 - .L_8)
.L_8:
        /*000c*/ 	.word	0x00000000
        /*0010*/ 	.short	0x0003
        /*0012*/ 	.short	0x0014
        /*0014*/ 	.byte	0x00, 0xf0, 0x11, 0x00


	//----- nvinfo : EIATTR_KPARAM_INFO
	.align		4
.L_9:
        /*0018*/ 	.byte	0x04, 0x17
        /*001a*/ 	.short	(.L_11 - .L_10)
.L_10:
        /*001c*/ 	.word	0x00000000
        /*0020*/ 	.short	0x0002
        /*0022*/ 	.short	0x0010
        /*0024*/ 	.byte	0x00, 0xf0, 0x11, 0x00


	//----- nvinfo : EIATTR_KPARAM_INFO
	.align		4
.L_11:
        /*0028*/ 	.byte	0x04, 0x17
        /*002a*/ 	.short	(.L_13 - .L_12)
.L_12:
        /*002c*/ 	.word	0x00000000
        /*0030*/ 	.short	0x0001
        /*0032*/ 	.short	0x0008
        /*0034*/ 	.byte	0x00, 0xf5, 0x21, 0x00


	//----- nvinfo : EIATTR_KPARAM_INFO
	.align		4
.L_13:
        /*0038*/ 	.byte	0x04, 0x17
        /*003a*/ 	.short	(.L_15 - .L_14)
.L_14:
        /*003c*/ 	.word	0x00000000
        /*0040*/ 	.short	0x0000
        /*0042*/ 	.short	0x0000
        /*0044*/ 	.byte	0x00, 0xf5, 0x21, 0x00


	//----- nvinfo : EIATTR_SPARSE_MMA_MASK
	.align		4
.L_15:
        /*0048*/ 	.byte	0x03, 0x50
        /*004a*/ 	.short	0x0000


	//----- nvinfo : EIATTR_MAXREG_COUNT
	.align		4
        /*004c*/ 	.byte	0x03, 0x1b
        /*004e*/ 	.short	0x00ff


	//----- nvinfo : EIATTR_MERCURY_ISA_VERSION
	.align		4
        /*0050*/ 	.byte	0x03, 0x5f
        /*0052*/ 	.short	0x0101


	//----- nvinfo : EIATTR_VRC_CTA_INIT_COUNT
	.align		4
        /*0054*/ 	.byte	0x02, 0x4a
	.zero		1
	.zero		1


	//----- nvinfo : EIATTR_EXIT_INSTR_OFFSETS
	.align		4
        /*0058*/ 	.byte	0x04, 0x1c
        /*005a*/ 	.short	(.L_17 - .L_16)


	//   ....[0]....
.L_16:
        /*005c*/ 	.word	0x00000070


	//   ....[1]....
        /*0060*/ 	.word	0x00000110


	//----- nvinfo : EIATTR_CBANK_PARAM_SIZE
	.align		4
.L_17:
        /*0064*/ 	.byte	0x03, 0x19
        /*0066*/ 	.short	0x0018


	//----- nvinfo : EIATTR_PARAM_CBANK
	.align		4
        /*0068*/ 	.byte	0x04, 0x0a
        /*006a*/ 	.short	(.L_19 - .L_18)
	.align		4
.L_18:
        /*006c*/ 	.word	index@(.nv.constant0._Z14multiplyKernelPKfPffi)
        /*0070*/ 	.short	0x0380
        /*0072*/ 	.short	0x0018


	//----- nvinfo : EIATTR_SW_WAR
	.align		4
.L_19:
        /*0074*/ 	.byte	0x04, 0x36
        /*0076*/ 	.short	(.L_21 - .L_20)
.L_20:
        /*0078*/ 	.word	0x00000008
.L_21:


//--------------------- .nv.callgraph             --------------------------
	.section	.nv.callgraph,"",@"SHT_CUDA_CALLGRAPH"
	.align	4
	.sectionentsize	8
	.align		4
        /*0000*/ 	.word	0x00000000
	.align		4
        /*0004*/ 	.word	0xffffffff
	.align		4
        /*0008*/ 	.word	0x00000000
	.align		4
        /*000c*/ 	.word	0xfffffffe
	.align		4
        /*0010*/ 	.word	0x00000000
	.align		4
        /*0014*/ 	.word	0xfffffffd
	.align		4
        /*0018*/ 	.word	0x00000000
	.align		4
        /*001c*/ 	.word	0xfffffffc


//--------------------- .text._Z14multiplyKernelPKfPffi --------------------------
	.section	.text._Z14multiplyKernelPKfPffi,"ax",@progbits
	.align	128
        .global         _Z14multiplyKernelPKfPffi
        .type           _Z14multiplyKernelPKfPffi,@function
        .size           _Z14multiplyKernelPKfPffi,(.L_x_1 - _Z14multiplyKernelPKfPffi)
        .other          _Z14multiplyKernelPKfPffi,@"STO_CUDA_ENTRY STV_DEFAULT"
_Z14multiplyKernelPKfPffi:
.text._Z14multiplyKernelPKfPffi:
[----:B------:R-:W-:Y:S01]  /*0000*/  LDC R1, c[0x0][0x37c] ;  /* 0x0000df00ff017b82 */ /* 0x000fe20000000800 */
[----:B------:R-:W0:Y:S07]  /*0010*/  S2R R0, SR_TID.X ;  /* 0x0000000000007919 */ /* 0x000e2e0000002100 */
[----:B------:R-:W0:Y:S01]  /*0020*/  S2UR UR4, SR_CTAID.X ;  /* 0x00000000000479c3 */ /* 0x000e220000002500 */
[----:B------:R-:W1:Y:S07]  /*0030*/  LDCU UR5, c[0x0][0x394] ;  /* 0x00007280ff0577ac */ /* 0x000e6e0008000800 */
[----:B------:R-:W0:Y:S02]  /*0040*/  LDC R7, c[0x0][0x360] ;  /* 0x0000d800ff077b82 */ /* 0x000e240000000800 */
[----:B0-----:R-:W-:-:S05]  /*0050*/  IMAD R7, R7, UR4, R0 ;  /* 0x0000000407077c24 */ /* 0x001fca000f8e0200 */
[----:B-1----:R-:W-:-:S13]  /*0060*/  ISETP.GE.AND P0, PT, R7, UR5, PT ;  /* 0x0000000507007c0c */ /* 0x002fda000bf06270 */
[----:B------:R-:W-:Y:S05]  /*0070*/  @P0 EXIT ;  /* 0x000000000000094d */ /* 0x000fea0003800000 */
[----:B------:R-:W0:Y:S01]  /*0080*/  LDC.64 R2, c[0x0][0x380] ;  /* 0x0000e000ff027b82 */ /* 0x000e220000000a00 */
[----:B------:R-:W1:Y:S01]  /*0090*/  LDCU.64 UR4, c[0x0][0x358] ;  /* 0x00006b00ff0477ac */ /* 0x000e620008000a00 */
[----:B------:R-:W2:Y:S06]  /*00a0*/  LDCU UR6, c[0x0][0x390] ;  /* 0x00007200ff0677ac */ /* 0x000eac0008000800 */
[----:B------:R-:W3:Y:S01]  /*00b0*/  LDC.64 R4, c[0x0][0x388] ;  /* 0x0000e200ff047b82 */ /* 0x000ee20000000a00 */
[----:B0-----:R-:W-:-:S06]  /*00c0*/  IMAD.WIDE R2, R7, 0x4, R2 ;  /* 0x0000000407027825 */ /* 0x001fcc00078e0202 */
[----:B-1----:R-:W2:Y:S01]  /*00d0*/  LDG.E R2, desc[UR4][R2.64] ;  /* 0x0000000402027981 */ /* 0x002ea2000c1e1900 */
[----:B---3--:R-:W-:-:S04]  /*00e0*/  IMAD.WIDE R4, R7, 0x4, R4 ;  /* 0x0000000407047825 */ /* 0x008fc800078e0204 */
[----:B--2---:R-:W-:-:S05]  /*00f0*/  FMUL R7, R2, UR6 ;  /* 0x0000000602077c20 */ /* 0x004fca0008400000 */
[----:B------:R-:W-:Y:S01]  /*0100*/  STG.E desc[UR4][R4.64], R7 ;  /* 0x0000000704007986 */ /* 0x000fe2000c101904 */
[----:B------:R-:W-:Y:S05]  /*0110*/  EXIT ;  /* 0x000000000000794d */ /* 0x000fea0003800000 */
.L_x_0:
[----:B------:R-:W-:-:S00]  /*0120*/  BRA `(.L_x_0) ;  /* 0xfffffffc00fc7947 */ /* 0x000fc0000383ffff */
[----:B------:R-:W-:-:S00]  /*0130*/  NOP ;  /* 0x0000000000007918 */ /* 0x000fc00000000000 */
        /* <DEDUP_REMOVED lines=12> */
.L_x_1:


//--------------------- .nv.shared.reserved.0     --------------------------
	.section	.nv.shared.reserved.0,"aw",@nobits
	.weak		__nv_reservedSMEM_offset_0_alias
	.size		__nv_reservedSMEM_offset_0_alias, 0, 64
	.other		__nv_reservedSMEM_offset_0_alias,@"STO_CUDA_RESERVED_SHARED STV_DEFAULT"
__nv_reservedSMEM_offset_0_alias:
	.zero		0
	.zero		64


//--------------------- .nv.constant0._Z14multiplyKernelPKfPffi --------------------------
	.section	.nv.constant0._Z14multiplyKernelPKfPffi,"a",@progbits
	.sectionflags	@""
	.align	4
.nv.constant0._Z14multiplyKernelPKfPffi:
	.zero		920


//--------------------- SYMBOLS --------------------------

	.type		.nv.reservedSmem.offset0,@object
	.size		.nv.reservedSmem.offset0,0x4
